//
// Generated by NVIDIA NVVM Compiler
//
// Compiler Build ID: CL-36424714
// Cuda compilation tools, release 13.0, V13.0.88
// Based on NVVM 20.0.0
//

.version 9.0
.target sm_100
.address_size 64

	// .globl	_Z19searchKeywordKernelPiPcS0_

.visible .entry _Z19searchKeywordKernelPiPcS0_(
	.param .u64 .ptr .align 1 _Z19searchKeywordKernelPiPcS0__param_0,
	.param .u64 .ptr .align 1 _Z19searchKeywordKernelPiPcS0__param_1,
	.param .u64 .ptr .align 1 _Z19searchKeywordKernelPiPcS0__param_2
)
{
	.reg .pred 	%p<4>;
	.reg .b16 	%rs<7>;
	.reg .b32 	%r<6>;
	.reg .b64 	%rd<13>;

	ld.param.u64 	%rd5, [_Z19searchKeywordKernelPiPcS0__param_0];
	ld.param.u64 	%rd6, [_Z19searchKeywordKernelPiPcS0__param_1];
	ld.param.u64 	%rd7, [_Z19searchKeywordKernelPiPcS0__param_2];
	cvta.to.global.u64 	%rd1, %rd7;
	cvta.to.global.u64 	%rd2, %rd6;
	mov.u32 	%r5, %tid.x;
	cvt.u64.u32 	%rd8, %r5;
	add.s64 	%rd3, %rd2, %rd8;
	ld.global.u8 	%rs1, [%rd3];
	ld.global.u8 	%rs2, [%rd1];
	setp.ne.s16 	%p1, %rs1, %rs2;
	@%p1 bra 	$L__BB0_4;
	ld.global.u8 	%rs3, [%rd3+1];
	ld.global.u8 	%rs4, [%rd1+1];
	setp.ne.s16 	%p2, %rs3, %rs4;
	@%p2 bra 	$L__BB0_4;
	cvta.to.global.u64 	%rd4, %rd5;
$L__BB0_3:
	add.s32 	%r3, %r5, 1;
	mul.wide.u32 	%rd9, %r5, 4;
	add.s64 	%rd10, %rd4, %rd9;
	mov.b32 	%r4, 1;
	st.global.u32 	[%rd10], %r4;
	cvt.u64.u32 	%rd11, %r3;
	add.s64 	%rd12, %rd2, %rd11;
	ld.global.u8 	%rs5, [%rd12+1];
	ld.global.u8 	%rs6, [%rd1+1];
	setp.eq.s16 	%p3, %rs5, %rs6;
	mov.u32 	%r5, %r3;
	@%p3 bra 	$L__BB0_3;
$L__BB0_4:
	ret;

}


// ===== COMPILED SASS (sm_100) =====

	.target	sm_100

	.elftype	@"ET_EXEC"


//--------------------- .note.nv.tkinfo           --------------------------
	.section	.note.nv.tkinfo,"",@"SHT_NOTE"
	.sectionflags	@"SHF_NOTE_NV_TKINFO"
	.tkinfo
        /*0018*/ 	.word	0x00000002
        /*0030*/ 	.string	""
        /*0030*/ 	.string	"ptxas"
        /*0030*/ 	.string	"Cuda compilation tools, release 13.0, V13.0.88"
        /*0030*/ 	.string	"Build cuda_13.0.r13.0/compiler.36424714_0"
        /*0030*/ 	.string	"-arch sm_100 -m 64 "



//--------------------- .note.nv.cuinfo           --------------------------
	.section	.note.nv.cuinfo,"",@"SHT_NOTE"
	.sectionflags	@"SHF_NOTE_NV_CUINFO"
        /*0018*/ 	.short	0x0002
        /*001a*/ 	.short	0x0064
        /*001c*/ 	.short	0x0082
	.zero		2


//--------------------- .nv.info                  --------------------------
	.section	.nv.info,"",@"SHT_CUDA_INFO"
	.align	4


	//----- nvinfo : EIATTR_REGCOUNT
	.align		4
        /*0000*/ 	.byte	0x04, 0x2f
        /*0002*/ 	.short	(.L_1 - .L_0)
	.align		4
.L_0:
        /*0004*/ 	.word	index@(_Z19searchKeywordKernelPiPcS0_)
        /*0008*/ 	.word	0x00000010


	//----- nvinfo : EIATTR_FRAME_SIZE
	.align		4
.L_1:
        /*000c*/ 	.byte	0x04, 0x11
        /*000e*/ 	.short	(.L_3 - .L_2)
	.align		4
.L_2:
        /*0010*/ 	.word	index@(_Z19searchKeywordKernelPiPcS0_)
        /*0014*/ 	.word	0x00000000


	//----- nvinfo : EIATTR_MIN_STACK_SIZE
	.align		4
.L_3:
        /*0018*/ 	.byte	0x04, 0x12
        /*001a*/ 	.short	(.L_5 - .L_4)
	.align		4
.L_4:
        /*001c*/ 	.word	index@(_Z19searchKeywordKernelPiPcS0_)
        /*0020*/ 	.word	0x00000000
.L_5:


//--------------------- .nv.compat                --------------------------
	.section	.nv.compat,"",@"SHT_CUDA_COMPAT_INFO"
	.align	4
        /*0000*/ 	.byte	0x02, 0x09, 0x00, 0x00, 0x02, 0x02, 0x01, 0x00, 0x02, 0x05, 0x05, 0x00, 0x03, 0x07, 0x01, 0x01
        /*0010*/ 	.byte	0x02, 0x03, 0x00, 0x00, 0x02, 0x06, 0x01, 0x00, 0x04, 0x0b, 0x08, 0x00, 0x09, 0x00, 0x00, 0x00
        /*0020*/ 	.byte	0x00, 0x00, 0x00, 0x00


//--------------------- .nv.info._Z19searchKeywordKernelPiPcS0_ --------------------------
	.section	.nv.info._Z19searchKeywordKernelPiPcS0_,"",@"SHT_CUDA_INFO"
	.sectionflags	@""
	.align	4


	//----- nvinfo : EIATTR_CUDA_API_VERSION
	.align		4
        /*0000*/ 	.byte	0x04, 0x37
        /*0002*/ 	.short	(.L_7 - .L_6)
.L_6:
        /*0004*/ 	.word	0x00000082


	//----- nvinfo : EIATTR_KPARAM_INFO
	.align		4
.L_7:
        /*0008*/ 	.byte	0x04, 0x17
        /*000a*/ 	.short	(.L_9 - .L_8)
.L_8:
        /*000c*/ 	.word	0x00000000
        /*0010*/ 	.short	0x0002
        /*0012*/ 	.short	0x0010
        /*0014*/ 	.byte	0x00, 0xf5, 0x21, 0x00


	//----- nvinfo : EIATTR_KPARAM_INFO
	.align		4
.L_9:
        /*0018*/ 	.byte	0x04, 0x17
        /*001a*/ 	.short	(.L_11 - .L_10)
.L_10:
        /*001c*/ 	.word	0x00000000
        /*0020*/ 	.short	0x0001
        /*0022*/ 	.short	0x0008
        /*0024*/ 	.byte	0x00, 0xf5, 0x21, 0x00


	//----- nvinfo : EIATTR_KPARAM_INFO
	.align		4
.L_11:
        /*0028*/ 	.byte	0x04, 0x17
        /*002a*/ 	.short	(.L_13 - .L_12)
.L_12:
        /*002c*/ 	.word	0x00000000
        /*0030*/ 	.short	0x0000
        /*0032*/ 	.short	0x0000
        /*0034*/ 	.byte	0x00, 0xf5, 0x21, 0x00


	//----- nvinfo : EIATTR_SPARSE_MMA_MASK
	.align		4
.L_13:
        /*0038*/ 	.byte	0x03, 0x50
        /*003a*/ 	.short	0x0000


	//----- nvinfo : EIATTR_MAXREG_COUNT
	.align		4
        /*003c*/ 	.byte	0x03, 0x1b
        /*003e*/ 	.short	0x00ff


	//----- nvinfo : EIATTR_MERCURY_ISA_VERSION
	.align		4
        /*0040*/ 	.byte	0x03, 0x5f
        /*0042*/ 	.short	0x0101


	//----- nvinfo : EIATTR_VRC_CTA_INIT_COUNT
	.align		4
        /*0044*/ 	.byte	0x02, 0x4a
	.zero		1
	.zero		1


	//----- nvinfo : EIATTR_EXIT_INSTR_OFFSETS
	.align		4
        /*0048*/ 	.byte	0x04, 0x1c
        /*004a*/ 	.short	(.L_15 - .L_14)


	//   ....[0]....
.L_14:
        /*004c*/ 	.word	0x000000a0


	//   ....[1]....
        /*0050*/ 	.word	0x000000e0


	//   ....[2]....
        /*0054*/ 	.word	0x000001b0


	//----- nvinfo : EIATTR_CRS_STACK_SIZE
	.align		4
.L_15:
        /*0058*/ 	.byte	0x04, 0x1e
        /*005a*/ 	.short	(.L_17 - .L_16)
.L_16:
        /*005c*/ 	.word	0x00000000


	//----- nvinfo : EIATTR_CBANK_PARAM_SIZE
	.align		4
.L_17:
        /*0060*/ 	.byte	0x03, 0x19
        /*0062*/ 	.short	0x0018


	//----- nvinfo : EIATTR_PARAM_CBANK
	.align		4
        /*0064*/ 	.byte	0x04, 0x0a
        /*0066*/ 	.short	(.L_19 - .L_18)
	.align		4
.L_18:
        /*0068*/ 	.word	index@(.nv.constant0._Z19searchKeywordKernelPiPcS0_)
        /*006c*/ 	.short	0x0380
        /*006e*/ 	.short	0x0018


	//----- nvinfo : EIATTR_SW_WAR
	.align		4
.L_19:
        /*0070*/ 	.byte	0x04, 0x36
        /*0072*/ 	.short	(.L_21 - .L_20)
.L_20:
        /*0074*/ 	.word	0x00000008
.L_21:


//--------------------- .nv.callgraph             --------------------------
	.section	.nv.callgraph,"",@"SHT_CUDA_CALLGRAPH"
	.align	4
	.sectionentsize	8
	.align		4
        /*0000*/ 	.word	0x00000000
	.align		4
        /*0004*/ 	.word	0xffffffff
	.align		4
        /*0008*/ 	.word	0x00000000
	.align		4
        /*000c*/ 	.word	0xfffffffe
	.align		4
        /*0010*/ 	.word	0x00000000
	.align		4
        /*0014*/ 	.word	0xfffffffd
	.align		4
        /*0018*/ 	.word	0x00000000
	.align		4
        /*001c*/ 	.word	0xfffffffc


//--------------------- .text._Z19searchKeywordKernelPiPcS0_ --------------------------
	.section	.text._Z19searchKeywordKernelPiPcS0_,"ax",@progbits
	.align	128
        .global         _Z19searchKeywordKernelPiPcS0_
        .type           _Z19searchKeywordKernelPiPcS0_,@function
        .size           _Z19searchKeywordKernelPiPcS0_,(.L_x_2 - _Z19searchKeywordKernelPiPcS0_)
        .other          _Z19searchKeywordKernelPiPcS0_,@"STO_CUDA_ENTRY STV_DEFAULT"
_Z19searchKeywordKernelPiPcS0_:
.text._Z19searchKeywordKernelPiPcS0_:
[----:B------:R-:W-:Y:S01]  /*0000*/  LDC R1, c[0x0][0x37c] ;  /* 0x0000df00ff017b82 */ /* 0x000fe20000000800 */
[----:B------:R-:W0:Y:S01]  /*0010*/  S2R R11, SR_TID.X ;  /* 0x00000000000b7919 */ /* 0x000e220000002100 */
[----:B------:R-:W0:Y:S06]  /*0020*/  LDCU.64 UR6, c[0x0][0x388] ;  /* 0x00007100ff0677ac */ /* 0x000e2c0008000a00 */
[----:B------:R-:W1:Y:S01]  /*0030*/  LDC.64 R2, c[0x0][0x390] ;  /* 0x0000e400ff027b82 */ /* 0x000e620000000a00 */
[----:B------:R-:W1:Y:S02]  /*0040*/  LDCU.64 UR4, c[0x0][0x358] ;  /* 0x00006b00ff0477ac */ /* 0x000e640008000a00 */
[----:B-1----:R-:W2:Y:S01]  /*0050*/  LDG.E.U8 R7, desc[UR4][R2.64] ;  /* 0x0000000402077981 */ /* 0x002ea2000c1e1100 */
[----:B0-----:R-:W-:-:S05]  /*0060*/  IADD3 R4, P0, PT, R11, UR6, RZ ;  /* 0x000000060b047c10 */ /* 0x001fca000ff1e0ff */
[----:B------:R-:W-:-:S05]  /*0070*/  IMAD.X R5, RZ, RZ, UR7, P0 ;  /* 0x00000007ff057e24 */ /* 0x000fca00080e06ff */
[----:B------:R-:W2:Y:S02]  /*0080*/  LDG.E.U8 R0, desc[UR4][R4.64] ;  /* 0x0000000404007981 */ /* 0x000ea4000c1e1100 */
[----:B--2---:R-:W-:-:S13]  /*0090*/  ISETP.NE.AND P0, PT, R0, R7, PT ;  /* 0x000000070000720c */ /* 0x004fda0003f05270 */
[----:B------:R-:W-:Y:S05]  /*00a0*/  @P0 EXIT ;  /* 0x000000000000094d */ /* 0x000fea0003800000 */
[----:B------:R-:W2:Y:S04]  /*00b0*/  LDG.E.U8 R4, desc[UR4][R4.64+0x1] ;  /* 0x0000010404047981 */ /* 0x000ea8000c1e1100 */
[----:B------:R-:W2:Y:S02]  /*00c0*/  LDG.E.U8 R7, desc[UR4][R2.64+0x1] ;  /* 0x0000010402077981 */ /* 0x000ea4000c1e1100 */
[----:B--2---:R-:W-:-:S13]  /*00d0*/  ISETP.NE.AND P0, PT, R4, R7, PT ;  /* 0x000000070400720c */ /* 0x004fda0003f05270 */
[----:B------:R-:W-:Y:S05]  /*00e0*/  @P0 EXIT ;  /* 0x000000000000094d */ /* 0x000fea0003800000 */
[----:B------:R-:W0:Y:S02]  /*00f0*/  LDC.64 R8, c[0x0][0x380] ;  /* 0x0000e000ff087b82 */ /* 0x000e240000000a00 */
.L_x_0:
[C---:B------:R-:W-:Y:S02]  /*0100*/  VIADD R0, R11.reuse, 0x1 ;  /* 0x000000010b007836 */ /* 0x040fe40000000000 */
[----:B------:R-:W-:Y:S02]  /*0110*/  HFMA2 R13, -RZ, RZ, 0, 5.9604644775390625e-08 ;  /* 0x00000001ff0d7431 */ /* 0x000fe400000001ff */
[----:B0-----:R-:W-:Y:S01]  /*0120*/  IMAD.WIDE.U32 R4, R11, 0x4, R8 ;  /* 0x000000040b047825 */ /* 0x001fe200078e0008 */
[----:B------:R-:W-:-:S04]  /*0130*/  IADD3 R6, P0, PT, R0, UR6, RZ ;  /* 0x0000000600067c10 */ /* 0x000fc8000ff1e0ff */
[----:B------:R1:W-:Y:S01]  /*0140*/  STG.E desc[UR4][R4.64], R13 ;  /* 0x0000000d04007986 */ /* 0x0003e2000c101904 */
[----:B------:R-:W-:-:S03]  /*0150*/  IMAD.X R7, RZ, RZ, UR7, P0 ;  /* 0x00000007ff077e24 */ /* 0x000fc600080e06ff */
[----:B------:R-:W2:Y:S04]  /*0160*/  LDG.E.U8 R11, desc[UR4][R2.64+0x1] ;  /* 0x00000104020b7981 */ /* 0x000ea8000c1e1100 */
[----:B------:R-:W2:Y:S02]  /*0170*/  LDG.E.U8 R6, desc[UR4][R6.64+0x1] ;  /* 0x0000010406067981 */ /* 0x000ea4000c1e1100 */
[----:B--2---:R-:W-:Y:S02]  /*0180*/  ISETP.NE.AND P0, PT, R6, R11, PT ;  /* 0x0000000b0600720c */ /* 0x004fe40003f05270 */
[----:B------:R-:W-:-:S11]  /*0190*/  MOV R11, R0 ;  /* 0x00000000000b7202 */ /* 0x000fd60000000f00 */
[----:B-1----:R-:W-:Y:S05]  /*01a0*/  @!P0 BRA `(.L_x_0) ;  /* 0xfffffffc00d48947 */ /* 0x002fea000383ffff */
[----:B------:R-:W-:Y:S05]  /*01b0*/  EXIT ;  /* 0x000000000000794d */ /* 0x000fea0003800000 */
.L_x_1:
[----:B------:R-:W-:-:S00]  /*01c0*/  BRA `(.L_x_1) ;  /* 0xfffffffc00fc7947 */ /* 0x000fc0000383ffff */
[----:B------:R-:W-:-:S00]  /*01d0*/  NOP ;  /* 0x0000000000007918 */ /* 0x000fc00000000000 */
        /* <DEDUP_REMOVED lines=10> */
.L_x_2:


//--------------------- .nv.shared.reserved.0     --------------------------
	.section	.nv.shared.reserved.0,"aw",@nobits
	.weak		__nv_reservedSMEM_offset_0_alias
	.size		__nv_reservedSMEM_offset_0_alias, 0, 64
	.other		__nv_reservedSMEM_offset_0_alias,@"STO_CUDA_RESERVED_SHARED STV_DEFAULT"
__nv_reservedSMEM_offset_0_alias:
	.zero		0
	.zero		64


//--------------------- .nv.constant0._Z19searchKeywordKernelPiPcS0_ --------------------------
	.section	.nv.constant0._Z19searchKeywordKernelPiPcS0_,"a",@progbits
	.sectionflags	@""
	.align	4
.nv.constant0._Z19searchKeywordKernelPiPcS0_:
	.zero		920


//--------------------- SYMBOLS --------------------------

	.type		.nv.reservedSmem.offset0,@object
	.size		.nv.reservedSmem.offset0,0x4
